//
// Generated by NVIDIA NVVM Compiler
//
// Compiler Build ID: CL-36424714
// Cuda compilation tools, release 13.0, V13.0.88
// Based on NVVM 20.0.0
//

.version 9.0
.target sm_100
.address_size 64

	// .globl	_Z13calculateMeanPiPf

.visible .entry _Z13calculateMeanPiPf(
	.param .u64 .ptr .align 1 _Z13calculateMeanPiPf_param_0,
	.param .u64 .ptr .align 1 _Z13calculateMeanPiPf_param_1
)
{
	.reg .b32 	%r<6>;
	.reg .b32 	%f<3>;
	.reg .b64 	%rd<7>;

	ld.param.u64 	%rd1, [_Z13calculateMeanPiPf_param_0];
	ld.param.u64 	%rd2, [_Z13calculateMeanPiPf_param_1];
	cvta.to.global.u64 	%rd3, %rd2;
	cvta.to.global.u64 	%rd4, %rd1;
	mov.u32 	%r1, %tid.x;
	mov.u32 	%r2, %ctaid.x;
	mov.u32 	%r3, %ntid.x;
	mad.lo.s32 	%r4, %r2, %r3, %r1;
	mul.wide.s32 	%rd5, %r4, 4;
	add.s64 	%rd6, %rd4, %rd5;
	ld.global.u32 	%r5, [%rd6];
	cvt.rn.f32.s32 	%f1, %r5;
	atom.global.add.f32 	%f2, [%rd3], %f1;
	ret;

}
	// .globl	_Z17calculateVariancePifPf
.visible .entry _Z17calculateVariancePifPf(
	.param .u64 .ptr .align 1 _Z17calculateVariancePifPf_param_0,
	.param .f32 _Z17calculateVariancePifPf_param_1,
	.param .u64 .ptr .align 1 _Z17calculateVariancePifPf_param_2
)
{
	.reg .b32 	%r<6>;
	.reg .b32 	%f<6>;
	.reg .b64 	%rd<7>;

	ld.param.u64 	%rd1, [_Z17calculateVariancePifPf_param_0];
	ld.param.f32 	%f1, [_Z17calculateVariancePifPf_param_1];
	ld.param.u64 	%rd2, [_Z17calculateVariancePifPf_param_2];
	cvta.to.global.u64 	%rd3, %rd2;
	cvta.to.global.u64 	%rd4, %rd1;
	mov.u32 	%r1, %tid.x;
	mov.u32 	%r2, %ctaid.x;
	mov.u32 	%r3, %ntid.x;
	mad.lo.s32 	%r4, %r2, %r3, %r1;
	mul.wide.s32 	%rd5, %r4, 4;
	add.s64 	%rd6, %rd4, %rd5;
	ld.global.u32 	%r5, [%rd6];
	cvt.rn.f32.s32 	%f2, %r5;
	sub.f32 	%f3, %f2, %f1;
	mul.f32 	%f4, %f3, %f3;
	atom.global.add.f32 	%f5, [%rd3], %f4;
	ret;

}


// ===== COMPILED SASS (sm_100) =====

	.target	sm_100

	.elftype	@"ET_EXEC"


//--------------------- .note.nv.tkinfo           --------------------------
	.section	.note.nv.tkinfo,"",@"SHT_NOTE"
	.sectionflags	@"SHF_NOTE_NV_TKINFO"
	.tkinfo
        /*0018*/ 	.word	0x00000002
        /*0030*/ 	.string	""
        /*0030*/ 	.string	"ptxas"
        /*0030*/ 	.string	"Cuda compilation tools, release 13.0, V13.0.88"
        /*0030*/ 	.string	"Build cuda_13.0.r13.0/compiler.36424714_0"
        /*0030*/ 	.string	"-arch sm_100 -m 64 "



//--------------------- .note.nv.cuinfo           --------------------------
	.section	.note.nv.cuinfo,"",@"SHT_NOTE"
	.sectionflags	@"SHF_NOTE_NV_CUINFO"
        /*0018*/ 	.short	0x0002
        /*001a*/ 	.short	0x0064
        /*001c*/ 	.short	0x0082
	.zero		2


//--------------------- .nv.info                  --------------------------
	.section	.nv.info,"",@"SHT_CUDA_INFO"
	.align	4


	//----- nvinfo : EIATTR_REGCOUNT
	.align		4
        /*0000*/ 	.byte	0x04, 0x2f
        /*0002*/ 	.short	(.L_1 - .L_0)
	.align		4
.L_0:
        /*0004*/ 	.word	index@(_Z13calculateMeanPiPf)
        /*0008*/ 	.word	0x0000000a


	//----- nvinfo : EIATTR_FRAME_SIZE
	.align		4
.L_1:
        /*000c*/ 	.byte	0x04, 0x11
        /*000e*/ 	.short	(.L_3 - .L_2)
	.align		4
.L_2:
        /*0010*/ 	.word	index@(_Z13calculateMeanPiPf)
        /*0014*/ 	.word	0x00000000


	//----- nvinfo : EIATTR_REGCOUNT
	.align		4
.L_3:
        /*0018*/ 	.byte	0x04, 0x2f
        /*001a*/ 	.short	(.L_5 - .L_4)
	.align		4
.L_4:
        /*001c*/ 	.word	index@(_Z17calculateVariancePifPf)
        /*0020*/ 	.word	0x0000000a


	//----- nvinfo : EIATTR_FRAME_SIZE
	.align		4
.L_5:
        /*0024*/ 	.byte	0x04, 0x11
        /*0026*/ 	.short	(.L_7 - .L_6)
	.align		4
.L_6:
        /*0028*/ 	.word	index@(_Z17calculateVariancePifPf)
        /*002c*/ 	.word	0x00000000


	//----- nvinfo : EIATTR_MIN_STACK_SIZE
	.align		4
.L_7:
        /*0030*/ 	.byte	0x04, 0x12
        /*0032*/ 	.short	(.L_9 - .L_8)
	.align		4
.L_8:
        /*0034*/ 	.word	index@(_Z17calculateVariancePifPf)
        /*0038*/ 	.word	0x00000000


	//----- nvinfo : EIATTR_MIN_STACK_SIZE
	.align		4
.L_9:
        /*003c*/ 	.byte	0x04, 0x12
        /*003e*/ 	.short	(.L_11 - .L_10)
	.align		4
.L_10:
        /*0040*/ 	.word	index@(_Z13calculateMeanPiPf)
        /*0044*/ 	.word	0x00000000
.L_11:


//--------------------- .nv.compat                --------------------------
	.section	.nv.compat,"",@"SHT_CUDA_COMPAT_INFO"
	.align	4
        /*0000*/ 	.byte	0x02, 0x09, 0x00, 0x00, 0x02, 0x02, 0x01, 0x00, 0x02, 0x05, 0x05, 0x00, 0x03, 0x07, 0x01, 0x01
        /*0010*/ 	.byte	0x02, 0x03, 0x00, 0x00, 0x02, 0x06, 0x01, 0x00, 0x04, 0x0b, 0x08, 0x00, 0x09, 0x00, 0x00, 0x00
        /*0020*/ 	.byte	0x00, 0x00, 0x00, 0x00


//--------------------- .nv.info._Z17calculateVariancePifPf --------------------------
	.section	.nv.info._Z17calculateVariancePifPf,"",@"SHT_CUDA_INFO"
	.sectionflags	@""
	.align	4


	//----- nvinfo : EIATTR_CUDA_API_VERSION
	.align		4
        /*0000*/ 	.byte	0x04, 0x37
        /*0002*/ 	.short	(.L_13 - .L_12)
.L_12:
        /*0004*/ 	.word	0x00000082


	//----- nvinfo : EIATTR_KPARAM_INFO
	.align		4
.L_13:
        /*0008*/ 	.byte	0x04, 0x17
        /*000a*/ 	.short	(.L_15 - .L_14)
.L_14:
        /*000c*/ 	.word	0x00000000
        /*0010*/ 	.short	0x0002
        /*0012*/ 	.short	0x0010
        /*0014*/ 	.byte	0x00, 0xf5, 0x21, 0x00


	//----- nvinfo : EIATTR_KPARAM_INFO
	.align		4
.L_15:
        /*0018*/ 	.byte	0x04, 0x17
        /*001a*/ 	.short	(.L_17 - .L_16)
.L_16:
        /*001c*/ 	.word	0x00000000
        /*0020*/ 	.short	0x0001
        /*0022*/ 	.short	0x0008
        /*0024*/ 	.byte	0x00, 0xf0, 0x11, 0x00


	//----- nvinfo : EIATTR_KPARAM_INFO
	.align		4
.L_17:
        /*0028*/ 	.byte	0x04, 0x17
        /*002a*/ 	.short	(.L_19 - .L_18)
.L_18:
        /*002c*/ 	.word	0x00000000
        /*0030*/ 	.short	0x0000
        /*0032*/ 	.short	0x0000
        /*0034*/ 	.byte	0x00, 0xf5, 0x21, 0x00


	//----- nvinfo : EIATTR_SPARSE_MMA_MASK
	.align		4
.L_19:
        /*0038*/ 	.byte	0x03, 0x50
        /*003a*/ 	.short	0x0000


	//----- nvinfo : EIATTR_MAXREG_COUNT
	.align		4
        /*003c*/ 	.byte	0x03, 0x1b
        /*003e*/ 	.short	0x00ff


	//----- nvinfo : EIATTR_MERCURY_ISA_VERSION
	.align		4
        /*0040*/ 	.byte	0x03, 0x5f
        /*0042*/ 	.short	0x0101


	//----- nvinfo : EIATTR_VRC_CTA_INIT_COUNT
	.align		4
        /*0044*/ 	.byte	0x02, 0x4a
	.zero		1
	.zero		1


	//----- nvinfo : EIATTR_EXIT_INSTR_OFFSETS
	.align		4
        /*0048*/ 	.byte	0x04, 0x1c
        /*004a*/ 	.short	(.L_21 - .L_20)


	//   ....[0]....
.L_20:
        /*004c*/ 	.word	0x000000f0


	//----- nvinfo : EIATTR_CBANK_PARAM_SIZE
	.align		4
.L_21:
        /*0050*/ 	.byte	0x03, 0x19
        /*0052*/ 	.short	0x0018


	//----- nvinfo : EIATTR_PARAM_CBANK
	.align		4
        /*0054*/ 	.byte	0x04, 0x0a
        /*0056*/ 	.short	(.L_23 - .L_22)
	.align		4
.L_22:
        /*0058*/ 	.word	index@(.nv.constant0._Z17calculateVariancePifPf)
        /*005c*/ 	.short	0x0380
        /*005e*/ 	.short	0x0018


	//----- nvinfo : EIATTR_SW_WAR
	.align		4
.L_23:
        /*0060*/ 	.byte	0x04, 0x36
        /*0062*/ 	.short	(.L_25 - .L_24)
.L_24:
        /*0064*/ 	.word	0x00000008
.L_25:


//--------------------- .nv.info._Z13calculateMeanPiPf --------------------------
	.section	.nv.info._Z13calculateMeanPiPf,"",@"SHT_CUDA_INFO"
	.sectionflags	@""
	.align	4


	//----- nvinfo : EIATTR_CUDA_API_VERSION
	.align		4
        /*0000*/ 	.byte	0x04, 0x37
        /*0002*/ 	.short	(.L_27 - .L_26)
.L_26:
        /*0004*/ 	.word	0x00000082


	//----- nvinfo : EIATTR_KPARAM_INFO
	.align		4
.L_27:
        /*0008*/ 	.byte	0x04, 0x17
        /*000a*/ 	.short	(.L_29 - .L_28)
.L_28:
        /*000c*/ 	.word	0x00000000
        /*0010*/ 	.short	0x0001
        /*0012*/ 	.short	0x0008
        /*0014*/ 	.byte	0x00, 0xf5, 0x21, 0x00


	//----- nvinfo : EIATTR_KPARAM_INFO
	.align		4
.L_29:
        /*0018*/ 	.byte	0x04, 0x17
        /*001a*/ 	.short	(.L_31 - .L_30)
.L_30:
        /*001c*/ 	.word	0x00000000
        /*0020*/ 	.short	0x0000
        /*0022*/ 	.short	0x0000
        /*0024*/ 	.byte	0x00, 0xf5, 0x21, 0x00


	//----- nvinfo : EIATTR_SPARSE_MMA_MASK
	.align		4
.L_31:
        /*0028*/ 	.byte	0x03, 0x50
        /*002a*/ 	.short	0x0000


	//----- nvinfo : EIATTR_MAXREG_COUNT
	.align		4
        /*002c*/ 	.byte	0x03, 0x1b
        /*002e*/ 	.short	0x00ff


	//----- nvinfo : EIATTR_MERCURY_ISA_VERSION
	.align		4
        /*0030*/ 	.byte	0x03, 0x5f
        /*0032*/ 	.short	0x0101


	//----- nvinfo : EIATTR_VRC_CTA_INIT_COUNT
	.align		4
        /*0034*/ 	.byte	0x02, 0x4a
	.zero		1
	.zero		1


	//----- nvinfo : EIATTR_EXIT_INSTR_OFFSETS
	.align		4
        /*0038*/ 	.byte	0x04, 0x1c
        /*003a*/ 	.short	(.L_33 - .L_32)


	//   ....[0]....
.L_32:
        /*003c*/ 	.word	0x000000c0


	//----- nvinfo : EIATTR_CBANK_PARAM_SIZE
	.align		4
.L_33:
        /*0040*/ 	.byte	0x03, 0x19
        /*0042*/ 	.short	0x0010


	//----- nvinfo : EIATTR_PARAM_CBANK
	.align		4
        /*0044*/ 	.byte	0x04, 0x0a
        /*0046*/ 	.short	(.L_35 - .L_34)
	.align		4
.L_34:
        /*0048*/ 	.word	index@(.nv.constant0._Z13calculateMeanPiPf)
        /*004c*/ 	.short	0x0380
        /*004e*/ 	.short	0x0010


	//----- nvinfo : EIATTR_SW_WAR
	.align		4
.L_35:
        /*0050*/ 	.byte	0x04, 0x36
        /*0052*/ 	.short	(.L_37 - .L_36)
.L_36:
        /*0054*/ 	.word	0x00000008
.L_37:


//--------------------- .nv.callgraph             --------------------------
	.section	.nv.callgraph,"",@"SHT_CUDA_CALLGRAPH"
	.align	4
	.sectionentsize	8
	.align		4
        /*0000*/ 	.word	0x00000000
	.align		4
        /*0004*/ 	.word	0xffffffff
	.align		4
        /*0008*/ 	.word	0x00000000
	.align		4
        /*000c*/ 	.word	0xfffffffe
	.align		4
        /*0010*/ 	.word	0x00000000
	.align		4
        /*0014*/ 	.word	0xfffffffd
	.align		4
        /*0018*/ 	.word	0x00000000
	.align		4
        /*001c*/ 	.word	0xfffffffc


//--------------------- .text._Z17calculateVariancePifPf --------------------------
	.section	.text._Z17calculateVariancePifPf,"ax",@progbits
	.align	128
        .global         _Z17calculateVariancePifPf
        .type           _Z17calculateVariancePifPf,@function
        .size           _Z17calculateVariancePifPf,(.L_x_2 - _Z17calculateVariancePifPf)
        .other          _Z17calculateVariancePifPf,@"STO_CUDA_ENTRY STV_DEFAULT"
_Z17calculateVariancePifPf:
.text._Z17calculateVariancePifPf:
[----:B------:R-:W-:Y:S01]  /*0000*/  LDC R1, c[0x0][0x37c] ;  /* 0x0000df00ff017b82 */ /* 0x000fe20000000800 */
[----:B------:R-:W0:Y:S07]  /*0010*/  S2R R5, SR_TID.X ;  /* 0x0000000000057919 */ /* 0x000e2e0000002100 */
[----:B------:R-:W0:Y:S01]  /*0020*/  S2UR UR6, SR_CTAID.X ;  /* 0x00000000000679c3 */ /* 0x000e220000002500 */
[----:B------:R-:W1:Y:S07]  /*0030*/  LDCU.64 UR4, c[0x0][0x358] ;  /* 0x00006b00ff0477ac */ /* 0x000e6e0008000a00 */
[----:B------:R-:W0:Y:S08]  /*0040*/  LDC R0, c[0x0][0x360] ;  /* 0x0000d800ff007b82 */ /* 0x000e300000000800 */
[----:B------:R-:W2:Y:S01]  /*0050*/  LDC.64 R2, c[0x0][0x380] ;  /* 0x0000e000ff027b82 */ /* 0x000ea20000000a00 */
[----:B0-----:R-:W-:Y:S01]  /*0060*/  IMAD R5, R0, UR6, R5 ;  /* 0x0000000600057c24 */ /* 0x001fe2000f8e0205 */
[----:B------:R-:W0:Y:S03]  /*0070*/  LDCU UR6, c[0x0][0x388] ;  /* 0x00007100ff0677ac */ /* 0x000e260008000800 */
[----:B--2---:R-:W-:-:S06]  /*0080*/  IMAD.WIDE R2, R5, 0x4, R2 ;  /* 0x0000000405027825 */ /* 0x004fcc00078e0202 */
[----:B-1----:R-:W2:Y:S01]  /*0090*/  LDG.E R2, desc[UR4][R2.64] ;  /* 0x0000000402027981 */ /* 0x002ea2000c1e1900 */
[----:B------:R-:W1:Y:S01]  /*00a0*/  LDC.64 R4, c[0x0][0x390] ;  /* 0x0000e400ff047b82 */ /* 0x000e620000000a00 */
[----:B--2---:R-:W-:-:S05]  /*00b0*/  I2FP.F32.S32 R0, R2 ;  /* 0x0000000200007245 */ /* 0x004fca0000201400 */
[----:B0-----:R-:W-:-:S04]  /*00c0*/  FADD R0, R0, -UR6 ;  /* 0x8000000600007e21 */ /* 0x001fc80008000000 */
[----:B------:R-:W-:-:S05]  /*00d0*/  FMUL R7, R0, R0 ;  /* 0x0000000000077220 */ /* 0x000fca0000400000 */
[----:B-1----:R-:W-:Y:S01]  /*00e0*/  REDG.E.ADD.F32.FTZ.RN.STRONG.GPU desc[UR4][R4.64], R7 ;  /* 0x00000007040079a6 */ /* 0x002fe2000c12f304 */
[----:B------:R-:W-:Y:S05]  /*00f0*/  EXIT ;  /* 0x000000000000794d */ /* 0x000fea0003800000 */
.L_x_0:
[----:B------:R-:W-:-:S00]  /*0100*/  BRA `(.L_x_0) ;  /* 0xfffffffc00fc7947 */ /* 0x000fc0000383ffff */
[----:B------:R-:W-:-:S00]  /*0110*/  NOP ;  /* 0x0000000000007918 */ /* 0x000fc00000000000 */
        /* <DEDUP_REMOVED lines=14> */
.L_x_2:


//--------------------- .text._Z13calculateMeanPiPf --------------------------
	.section	.text._Z13calculateMeanPiPf,"ax",@progbits
	.align	128
        .global         _Z13calculateMeanPiPf
        .type           _Z13calculateMeanPiPf,@function
        .size           _Z13calculateMeanPiPf,(.L_x_3 - _Z13calculateMeanPiPf)
        .other          _Z13calculateMeanPiPf,@"STO_CUDA_ENTRY STV_DEFAULT"
_Z13calculateMeanPiPf:
.text._Z13calculateMeanPiPf:
[----:B------:R-:W-:Y:S01]  /*0000*/  LDC R1, c[0x0][0x37c] ;  /* 0x0000df00ff017b82 */ /* 0x000fe20000000800 */
[----:B------:R-:W0:Y:S07]  /*0010*/  S2R R5, SR_TID.X ;  /* 0x0000000000057919 */ /* 0x000e2e0000002100 */
[----:B------:R-:W0:Y:S01]  /*0020*/  S2UR UR6, SR_CTAID.X ;  /* 0x00000000000679c3 */ /* 0x000e220000002500 */
[----:B------:R-:W1:Y:S07]  /*0030*/  LDCU.64 UR4, c[0x0][0x358] ;  /* 0x00006b00ff0477ac */ /* 0x000e6e0008000a00 */
[----:B------:R-:W0:Y:S08]  /*0040*/  LDC R0, c[0x0][0x360] ;  /* 0x0000d800ff007b82 */ /* 0x000e300000000800 */
[----:B------:R-:W2:Y:S01]  /*0050*/  LDC.64 R2, c[0x0][0x380] ;  /* 0x0000e000ff027b82 */ /* 0x000ea20000000a00 */
[----:B0-----:R-:W-:-:S04]  /*0060*/  IMAD R5, R0, UR6, R5 ;  /* 0x0000000600057c24 */ /* 0x001fc8000f8e0205 */
[----:B--2---:R-:W-:-:S06]  /*0070*/  IMAD.WIDE R2, R5, 0x4, R2 ;  /* 0x0000000405027825 */ /* 0x004fcc00078e0202 */
[----:B-1----:R-:W2:Y:S01]  /*0080*/  LDG.E R2, desc[UR4][R2.64] ;  /* 0x0000000402027981 */ /* 0x002ea2000c1e1900 */
[----:B------:R-:W0:Y:S01]  /*0090*/  LDC.64 R4, c[0x0][0x388] ;  /* 0x0000e200ff047b82 */ /* 0x000e220000000a00 */
[----:B--2---:R-:W-:-:S05]  /*00a0*/  I2FP.F32.S32 R7, R2 ;  /* 0x0000000200077245 */ /* 0x004fca0000201400 */
[----:B0-----:R-:W-:Y:S01]  /*00b0*/  REDG.E.ADD.F32.FTZ.RN.STRONG.GPU desc[UR4][R4.64], R7 ;  /* 0x00000007040079a6 */ /* 0x001fe2000c12f304 */
[----:B------:R-:W-:Y:S05]  /*00c0*/  EXIT ;  /* 0x000000000000794d */ /* 0x000fea0003800000 */
.L_x_1:
        /* <DEDUP_REMOVED lines=11> */
.L_x_3:


//--------------------- .nv.shared.reserved.0     --------------------------
	.section	.nv.shared.reserved.0,"aw",@nobits
	.weak		__nv_reservedSMEM_offset_0_alias
	.size		__nv_reservedSMEM_offset_0_alias, 0, 64
	.other		__nv_reservedSMEM_offset_0_alias,@"STO_CUDA_RESERVED_SHARED STV_DEFAULT"
__nv_reservedSMEM_offset_0_alias:
	.zero		0
	.zero		64


//--------------------- .nv.constant0._Z17calculateVariancePifPf --------------------------
	.section	.nv.constant0._Z17calculateVariancePifPf,"a",@progbits
	.sectionflags	@""
	.align	4
.nv.constant0._Z17calculateVariancePifPf:
	.zero		920


//--------------------- .nv.constant0._Z13calculateMeanPiPf --------------------------
	.section	.nv.constant0._Z13calculateMeanPiPf,"a",@progbits
	.sectionflags	@""
	.align	4
.nv.constant0._Z13calculateMeanPiPf:
	.zero		912


//--------------------- SYMBOLS --------------------------

	.type		.nv.reservedSmem.offset0,@object
	.size		.nv.reservedSmem.offset0,0x4
